//
// Generated by NVIDIA NVVM Compiler
//
// Compiler Build ID: CL-36424714
// Cuda compilation tools, release 13.0, V13.0.88
// Based on NVVM 20.0.0
//

.version 9.0
.target sm_100
.address_size 64

	// .globl	_Z13stencilKernelPKfPfi
.const .align 4 .b8 coefficients[20];

.visible .entry _Z13stencilKernelPKfPfi(
	.param .u64 .ptr .align 1 _Z13stencilKernelPKfPfi_param_0,
	.param .u64 .ptr .align 1 _Z13stencilKernelPKfPfi_param_1,
	.param .u32 _Z13stencilKernelPKfPfi_param_2
)
{
	.reg .pred 	%p<4>;
	.reg .b32 	%r<11>;
	.reg .b32 	%f<16>;
	.reg .b64 	%rd<12>;

	ld.param.u64 	%rd1, [_Z13stencilKernelPKfPfi_param_0];
	ld.param.u64 	%rd2, [_Z13stencilKernelPKfPfi_param_1];
	ld.param.u32 	%r2, [_Z13stencilKernelPKfPfi_param_2];
	mov.u32 	%r4, %tid.x;
	mov.u32 	%r5, %ctaid.x;
	mov.u32 	%r6, %ntid.x;
	mad.lo.s32 	%r7, %r5, %r6, %r4;
	setp.lt.s32 	%p1, %r7, 2;
	add.s32 	%r8, %r2, -2;
	setp.ge.s32 	%p2, %r7, %r8;
	or.pred  	%p3, %p1, %p2;
	@%p3 bra 	$L__BB0_2;
	cvta.to.global.u64 	%rd3, %rd1;
	cvta.to.global.u64 	%rd4, %rd2;
	ld.const.f32 	%f1, [coefficients];
	add.s32 	%r9, %r7, -2;
	mul.wide.u32 	%rd5, %r9, 4;
	add.s64 	%rd6, %rd3, %rd5;
	ld.global.f32 	%f2, [%rd6];
	ld.const.f32 	%f3, [coefficients+4];
	add.s32 	%r10, %r7, -1;
	mul.wide.u32 	%rd7, %r10, 4;
	add.s64 	%rd8, %rd3, %rd7;
	ld.global.f32 	%f4, [%rd8];
	mul.f32 	%f5, %f3, %f4;
	fma.rn.f32 	%f6, %f1, %f2, %f5;
	ld.const.f32 	%f7, [coefficients+8];
	mul.wide.u32 	%rd9, %r7, 4;
	add.s64 	%rd10, %rd3, %rd9;
	ld.global.f32 	%f8, [%rd10];
	fma.rn.f32 	%f9, %f7, %f8, %f6;
	ld.const.f32 	%f10, [coefficients+12];
	ld.global.f32 	%f11, [%rd10+4];
	fma.rn.f32 	%f12, %f10, %f11, %f9;
	ld.const.f32 	%f13, [coefficients+16];
	ld.global.f32 	%f14, [%rd10+8];
	fma.rn.f32 	%f15, %f13, %f14, %f12;
	add.s64 	%rd11, %rd4, %rd9;
	st.global.f32 	[%rd11], %f15;
$L__BB0_2:
	ret;

}


// ===== COMPILED SASS (sm_100) =====

	.target	sm_100

	.elftype	@"ET_EXEC"


//--------------------- .note.nv.tkinfo           --------------------------
	.section	.note.nv.tkinfo,"",@"SHT_NOTE"
	.sectionflags	@"SHF_NOTE_NV_TKINFO"
	.tkinfo
        /*0018*/ 	.word	0x00000002
        /*0030*/ 	.string	""
        /*0030*/ 	.string	"ptxas"
        /*0030*/ 	.string	"Cuda compilation tools, release 13.0, V13.0.88"
        /*0030*/ 	.string	"Build cuda_13.0.r13.0/compiler.36424714_0"
        /*0030*/ 	.string	"-arch sm_100 -m 64 "



//--------------------- .note.nv.cuinfo           --------------------------
	.section	.note.nv.cuinfo,"",@"SHT_NOTE"
	.sectionflags	@"SHF_NOTE_NV_CUINFO"
        /*0018*/ 	.short	0x0002
        /*001a*/ 	.short	0x0064
        /*001c*/ 	.short	0x0082
	.zero		2


//--------------------- .nv.info                  --------------------------
	.section	.nv.info,"",@"SHT_CUDA_INFO"
	.align	4


	//----- nvinfo : EIATTR_REGCOUNT
	.align		4
        /*0000*/ 	.byte	0x04, 0x2f
        /*0002*/ 	.short	(.L_2 - .L_1)
	.align		4
.L_1:
        /*0004*/ 	.word	index@(_Z13stencilKernelPKfPfi)
        /*0008*/ 	.word	0x00000014


	//----- nvinfo : EIATTR_FRAME_SIZE
	.align		4
.L_2:
        /*000c*/ 	.byte	0x04, 0x11
        /*000e*/ 	.short	(.L_4 - .L_3)
	.align		4
.L_3:
        /*0010*/ 	.word	index@(_Z13stencilKernelPKfPfi)
        /*0014*/ 	.word	0x00000000


	//----- nvinfo : EIATTR_MIN_STACK_SIZE
	.align		4
.L_4:
        /*0018*/ 	.byte	0x04, 0x12
        /*001a*/ 	.short	(.L_6 - .L_5)
	.align		4
.L_5:
        /*001c*/ 	.word	index@(_Z13stencilKernelPKfPfi)
        /*0020*/ 	.word	0x00000000
.L_6:


//--------------------- .nv.compat                --------------------------
	.section	.nv.compat,"",@"SHT_CUDA_COMPAT_INFO"
	.align	4
        /*0000*/ 	.byte	0x02, 0x09, 0x00, 0x00, 0x02, 0x02, 0x01, 0x00, 0x02, 0x05, 0x05, 0x00, 0x03, 0x07, 0x01, 0x01
        /*0010*/ 	.byte	0x02, 0x03, 0x00, 0x00, 0x02, 0x06, 0x01, 0x00, 0x04, 0x0b, 0x08, 0x00, 0x09, 0x00, 0x00, 0x00
        /*0020*/ 	.byte	0x00, 0x00, 0x00, 0x00


//--------------------- .nv.info._Z13stencilKernelPKfPfi --------------------------
	.section	.nv.info._Z13stencilKernelPKfPfi,"",@"SHT_CUDA_INFO"
	.sectionflags	@""
	.align	4


	//----- nvinfo : EIATTR_CUDA_API_VERSION
	.align		4
        /*0000*/ 	.byte	0x04, 0x37
        /*0002*/ 	.short	(.L_8 - .L_7)
.L_7:
        /*0004*/ 	.word	0x00000082


	//----- nvinfo : EIATTR_KPARAM_INFO
	.align		4
.L_8:
        /*0008*/ 	.byte	0x04, 0x17
        /*000a*/ 	.short	(.L_10 - .L_9)
.L_9:
        /*000c*/ 	.word	0x00000000
        /*0010*/ 	.short	0x0002
        /*0012*/ 	.short	0x0010
        /*0014*/ 	.byte	0x00, 0xf0, 0x11, 0x00


	//----- nvinfo : EIATTR_KPARAM_INFO
	.align		4
.L_10:
        /*0018*/ 	.byte	0x04, 0x17
        /*001a*/ 	.short	(.L_12 - .L_11)
.L_11:
        /*001c*/ 	.word	0x00000000
        /*0020*/ 	.short	0x0001
        /*0022*/ 	.short	0x0008
        /*0024*/ 	.byte	0x00, 0xf5, 0x21, 0x00


	//----- nvinfo : EIATTR_KPARAM_INFO
	.align		4
.L_12:
        /*0028*/ 	.byte	0x04, 0x17
        /*002a*/ 	.short	(.L_14 - .L_13)
.L_13:
        /*002c*/ 	.word	0x00000000
        /*0030*/ 	.short	0x0000
        /*0032*/ 	.short	0x0000
        /*0034*/ 	.byte	0x00, 0xf5, 0x21, 0x00


	//----- nvinfo : EIATTR_SPARSE_MMA_MASK
	.align		4
.L_14:
        /*0038*/ 	.byte	0x03, 0x50
        /*003a*/ 	.short	0x0000


	//----- nvinfo : EIATTR_MAXREG_COUNT
	.align		4
        /*003c*/ 	.byte	0x03, 0x1b
        /*003e*/ 	.short	0x00ff


	//----- nvinfo : EIATTR_MERCURY_ISA_VERSION
	.align		4
        /*0040*/ 	.byte	0x03, 0x5f
        /*0042*/ 	.short	0x0101


	//----- nvinfo : EIATTR_VRC_CTA_INIT_COUNT
	.align		4
        /*0044*/ 	.byte	0x02, 0x4a
	.zero		1
	.zero		1


	//----- nvinfo : EIATTR_EXIT_INSTR_OFFSETS
	.align		4
        /*0048*/ 	.byte	0x04, 0x1c
        /*004a*/ 	.short	(.L_16 - .L_15)


	//   ....[0]....
.L_15:
        /*004c*/ 	.word	0x00000090


	//   ....[1]....
        /*0050*/ 	.word	0x00000200


	//----- nvinfo : EIATTR_CBANK_PARAM_SIZE
	.align		4
.L_16:
        /*0054*/ 	.byte	0x03, 0x19
        /*0056*/ 	.short	0x0014


	//----- nvinfo : EIATTR_PARAM_CBANK
	.align		4
        /*0058*/ 	.byte	0x04, 0x0a
        /*005a*/ 	.short	(.L_18 - .L_17)
	.align		4
.L_17:
        /*005c*/ 	.word	index@(.nv.constant0._Z13stencilKernelPKfPfi)
        /*0060*/ 	.short	0x0380
        /*0062*/ 	.short	0x0014


	//----- nvinfo : EIATTR_SW_WAR
	.align		4
.L_18:
        /*0064*/ 	.byte	0x04, 0x36
        /*0066*/ 	.short	(.L_20 - .L_19)
.L_19:
        /*0068*/ 	.word	0x00000008
.L_20:


//--------------------- .nv.callgraph             --------------------------
	.section	.nv.callgraph,"",@"SHT_CUDA_CALLGRAPH"
	.align	4
	.sectionentsize	8
	.align		4
        /*0000*/ 	.word	0x00000000
	.align		4
        /*0004*/ 	.word	0xffffffff
	.align		4
        /*0008*/ 	.word	0x00000000
	.align		4
        /*000c*/ 	.word	0xfffffffe
	.align		4
        /*0010*/ 	.word	0x00000000
	.align		4
        /*0014*/ 	.word	0xfffffffd
	.align		4
        /*0018*/ 	.word	0x00000000
	.align		4
        /*001c*/ 	.word	0xfffffffc


//--------------------- .nv.constant3             --------------------------
	.section	.nv.constant3,"a",@progbits
	.align	4
.nv.constant3:
	.type		coefficients,@object
	.size		coefficients,(.L_0 - coefficients)
coefficients:
	.zero		20
.L_0:


//--------------------- .text._Z13stencilKernelPKfPfi --------------------------
	.section	.text._Z13stencilKernelPKfPfi,"ax",@progbits
	.align	128
        .global         _Z13stencilKernelPKfPfi
        .type           _Z13stencilKernelPKfPfi,@function
        .size           _Z13stencilKernelPKfPfi,(.L_x_1 - _Z13stencilKernelPKfPfi)
        .other          _Z13stencilKernelPKfPfi,@"STO_CUDA_ENTRY STV_DEFAULT"
_Z13stencilKernelPKfPfi:
.text._Z13stencilKernelPKfPfi:
[----:B------:R-:W-:Y:S01]  /*0000*/  LDC R1, c[0x0][0x37c] ;  /* 0x0000df00ff017b82 */ /* 0x000fe20000000800 */
[----:B------:R-:W0:Y:S07]  /*0010*/  S2R R11, SR_TID.X ;  /* 0x00000000000b7919 */ /* 0x000e2e0000002100 */
[----:B------:R-:W0:Y:S01]  /*0020*/  S2UR UR5, SR_CTAID.X ;  /* 0x00000000000579c3 */ /* 0x000e220000002500 */
[----:B------:R-:W1:Y:S07]  /*0030*/  LDCU UR4, c[0x0][0x390] ;  /* 0x00007200ff0477ac */ /* 0x000e6e0008000800 */
[----:B------:R-:W0:Y:S01]  /*0040*/  LDC R0, c[0x0][0x360] ;  /* 0x0000d800ff007b82 */ /* 0x000e220000000800 */
[----:B-1----:R-:W-:Y:S01]  /*0050*/  UIADD3 UR4, UPT, UPT, UR4, -0x2, URZ ;  /* 0xfffffffe04047890 */ /* 0x002fe2000fffe0ff */
[----:B0-----:R-:W-:-:S05]  /*0060*/  IMAD R11, R0, UR5, R11 ;  /* 0x00000005000b7c24 */ /* 0x001fca000f8e020b */
[----:B------:R-:W-:-:S04]  /*0070*/  ISETP.GE.AND P0, PT, R11, UR4, PT ;  /* 0x000000040b007c0c */ /* 0x000fc8000bf06270 */
[----:B------:R-:W-:-:S13]  /*0080*/  ISETP.LT.OR P0, PT, R11, 0x2, P0 ;  /* 0x000000020b00780c */ /* 0x000fda0000701670 */
[----:B------:R-:W-:Y:S05]  /*0090*/  @P0 EXIT ;  /* 0x000000000000094d */ /* 0x000fea0003800000 */
[----:B------:R-:W0:Y:S01]  /*00a0*/  LDC.64 R6, c[0x0][0x380] ;  /* 0x0000e000ff067b82 */ /* 0x000e220000000a00 */
[----:B------:R-:W1:Y:S01]  /*00b0*/  LDCU.64 UR4, c[0x0][0x358] ;  /* 0x00006b00ff0477ac */ /* 0x000e620008000a00 */
[C---:B------:R-:W-:Y:S02]  /*00c0*/  IADD3 R5, PT, PT, R11.reuse, -0x1, RZ ;  /* 0xffffffff0b057810 */ /* 0x040fe40007ffe0ff */
[----:B------:R-:W-:Y:S01]  /*00d0*/  IADD3 R3, PT, PT, R11, -0x2, RZ ;  /* 0xfffffffe0b037810 */ /* 0x000fe20007ffe0ff */
[----:B------:R-:W2:Y:S03]  /*00e0*/  LDCU.128 UR8, c[0x3][URZ] ;  /* 0x00c00000ff0877ac */ /* 0x000ea60008000c00 */
[----:B------:R-:W3:Y:S01]  /*00f0*/  LDC.64 R8, c[0x0][0x388] ;  /* 0x0000e200ff087b82 */ /* 0x000ee20000000a00 */
[----:B------:R-:W4:Y:S01]  /*0100*/  LDCU UR6, c[0x3][0x10] ;  /* 0x00c00200ff0677ac */ /* 0x000f220008000800 */
[----:B0-----:R-:W-:-:S04]  /*0110*/  IMAD.WIDE.U32 R4, R5, 0x4, R6 ;  /* 0x0000000405047825 */ /* 0x001fc800078e0006 */
[--C-:B------:R-:W-:Y:S02]  /*0120*/  IMAD.WIDE.U32 R2, R3, 0x4, R6.reuse ;  /* 0x0000000403027825 */ /* 0x100fe400078e0006 */
[----:B-1----:R-:W2:Y:S02]  /*0130*/  LDG.E R4, desc[UR4][R4.64] ;  /* 0x0000000404047981 */ /* 0x002ea4000c1e1900 */
[----:B------:R-:W-:Y:S02]  /*0140*/  IMAD.WIDE.U32 R6, R11, 0x4, R6 ;  /* 0x000000040b067825 */ /* 0x000fe400078e0006 */
[----:B------:R-:W5:Y:S04]  /*0150*/  LDG.E R2, desc[UR4][R2.64] ;  /* 0x0000000402027981 */ /* 0x000f68000c1e1900 */
[----:B------:R-:W4:Y:S04]  /*0160*/  LDG.E R0, desc[UR4][R6.64] ;  /* 0x0000000406007981 */ /* 0x000f28000c1e1900 */
[----:B------:R-:W4:Y:S04]  /*0170*/  LDG.E R15, desc[UR4][R6.64+0x4] ;  /* 0x00000404060f7981 */ /* 0x000f28000c1e1900 */
[----:B------:R-:W4:Y:S01]  /*0180*/  LDG.E R17, desc[UR4][R6.64+0x8] ;  /* 0x0000080406117981 */ /* 0x000f22000c1e1900 */
[----:B--2---:R-:W-:-:S04]  /*0190*/  FMUL R13, R4, UR9 ;  /* 0x00000009040d7c20 */ /* 0x004fc80008400000 */
[----:B-----5:R-:W-:Y:S01]  /*01a0*/  FFMA R13, R2, UR8, R13 ;  /* 0x00000008020d7c23 */ /* 0x020fe2000800000d */
[----:B---3--:R-:W-:-:S04]  /*01b0*/  IMAD.WIDE.U32 R2, R11, 0x4, R8 ;  /* 0x000000040b027825 */ /* 0x008fc800078e0008 */
[----:B----4-:R-:W-:-:S04]  /*01c0*/  FFMA R0, R0, UR10, R13 ;  /* 0x0000000a00007c23 */ /* 0x010fc8000800000d */
[----:B------:R-:W-:-:S04]  /*01d0*/  FFMA R0, R15, UR11, R0 ;  /* 0x0000000b0f007c23 */ /* 0x000fc80008000000 */
[----:B------:R-:W-:-:S05]  /*01e0*/  FFMA R17, R17, UR6, R0 ;  /* 0x0000000611117c23 */ /* 0x000fca0008000000 */
[----:B------:R-:W-:Y:S01]  /*01f0*/  STG.E desc[UR4][R2.64], R17 ;  /* 0x0000001102007986 */ /* 0x000fe2000c101904 */
[----:B------:R-:W-:Y:S05]  /*0200*/  EXIT ;  /* 0x000000000000794d */ /* 0x000fea0003800000 */
.L_x_0:
[----:B------:R-:W-:-:S00]  /*0210*/  BRA `(.L_x_0) ;  /* 0xfffffffc00fc7947 */ /* 0x000fc0000383ffff */
[----:B------:R-:W-:-:S00]  /*0220*/  NOP ;  /* 0x0000000000007918 */ /* 0x000fc00000000000 */
        /* <DEDUP_REMOVED lines=13> */
.L_x_1:


//--------------------- .nv.shared.reserved.0     --------------------------
	.section	.nv.shared.reserved.0,"aw",@nobits
	.weak		__nv_reservedSMEM_offset_0_alias
	.size		__nv_reservedSMEM_offset_0_alias, 0, 64
	.other		__nv_reservedSMEM_offset_0_alias,@"STO_CUDA_RESERVED_SHARED STV_DEFAULT"
__nv_reservedSMEM_offset_0_alias:
	.zero		0
	.zero		64


//--------------------- .nv.constant0._Z13stencilKernelPKfPfi --------------------------
	.section	.nv.constant0._Z13stencilKernelPKfPfi,"a",@progbits
	.sectionflags	@""
	.align	4
.nv.constant0._Z13stencilKernelPKfPfi:
	.zero		916


//--------------------- SYMBOLS --------------------------

	.type		.nv.reservedSmem.offset0,@object
	.size		.nv.reservedSmem.offset0,0x4
